//
// Generated by NVIDIA NVVM Compiler
//
// Compiler Build ID: CL-36424714
// Cuda compilation tools, release 13.0, V13.0.88
// Based on NVVM 20.0.0
//

.version 9.0
.target sm_100
.address_size 64

	// .globl	_Z12mandelKernelffffiiimPi

.visible .entry _Z12mandelKernelffffiiimPi(
	.param .f32 _Z12mandelKernelffffiiimPi_param_0,
	.param .f32 _Z12mandelKernelffffiiimPi_param_1,
	.param .f32 _Z12mandelKernelffffiiimPi_param_2,
	.param .f32 _Z12mandelKernelffffiiimPi_param_3,
	.param .u32 _Z12mandelKernelffffiiimPi_param_4,
	.param .u32 _Z12mandelKernelffffiiimPi_param_5,
	.param .u32 _Z12mandelKernelffffiiimPi_param_6,
	.param .u64 _Z12mandelKernelffffiiimPi_param_7,
	.param .u64 .ptr .align 1 _Z12mandelKernelffffiiimPi_param_8
)
{
	.reg .pred 	%p<7>;
	.reg .b32 	%r<21>;
	.reg .b32 	%f<20>;
	.reg .b64 	%rd<8>;

	ld.param.f32 	%f9, [_Z12mandelKernelffffiiimPi_param_0];
	ld.param.f32 	%f10, [_Z12mandelKernelffffiiimPi_param_1];
	ld.param.f32 	%f11, [_Z12mandelKernelffffiiimPi_param_2];
	ld.param.f32 	%f12, [_Z12mandelKernelffffiiimPi_param_3];
	ld.param.u32 	%r6, [_Z12mandelKernelffffiiimPi_param_4];
	ld.param.u32 	%r7, [_Z12mandelKernelffffiiimPi_param_5];
	ld.param.u32 	%r8, [_Z12mandelKernelffffiiimPi_param_6];
	ld.param.u64 	%rd2, [_Z12mandelKernelffffiiimPi_param_7];
	ld.param.u64 	%rd3, [_Z12mandelKernelffffiiimPi_param_8];
	mov.u32 	%r10, %ctaid.x;
	mov.u32 	%r11, %ntid.x;
	mov.u32 	%r12, %tid.x;
	mad.lo.s32 	%r1, %r10, %r11, %r12;
	mov.u32 	%r13, %ctaid.y;
	mov.u32 	%r14, %ntid.y;
	mov.u32 	%r15, %tid.y;
	mad.lo.s32 	%r16, %r13, %r14, %r15;
	setp.ge.s32 	%p1, %r1, %r7;
	setp.ge.s32 	%p2, %r16, %r8;
	or.pred  	%p3, %p1, %p2;
	@%p3 bra 	$L__BB0_6;
	cvta.to.global.u64 	%rd4, %rd3;
	cvt.rn.f32.s32 	%f13, %r1;
	fma.rn.f32 	%f1, %f11, %f13, %f9;
	cvt.rn.f32.u32 	%f14, %r16;
	fma.rn.f32 	%f2, %f12, %f14, %f10;
	cvt.u64.u32 	%rd5, %r16;
	mad.lo.s64 	%rd1, %rd2, %rd5, %rd4;
	setp.lt.s32 	%p4, %r6, 1;
	mov.b32 	%r20, 0;
	@%p4 bra 	$L__BB0_5;
	mov.b32 	%r19, 0;
	mov.f32 	%f18, %f2;
	mov.f32 	%f19, %f1;
$L__BB0_3:
	mul.f32 	%f5, %f19, %f19;
	mul.f32 	%f6, %f18, %f18;
	add.f32 	%f15, %f5, %f6;
	setp.gt.f32 	%p5, %f15, 0f40800000;
	mov.u32 	%r20, %r19;
	@%p5 bra 	$L__BB0_5;
	sub.f32 	%f16, %f5, %f6;
	add.f32 	%f17, %f19, %f19;
	add.f32 	%f19, %f1, %f16;
	fma.rn.f32 	%f18, %f17, %f18, %f2;
	add.s32 	%r19, %r19, 1;
	setp.ne.s32 	%p6, %r19, %r6;
	mov.u32 	%r20, %r6;
	@%p6 bra 	$L__BB0_3;
$L__BB0_5:
	mul.wide.s32 	%rd6, %r1, 4;
	add.s64 	%rd7, %rd1, %rd6;
	st.global.u32 	[%rd7], %r20;
$L__BB0_6:
	ret;

}


// ===== COMPILED SASS (sm_100) =====

	.target	sm_100

	.elftype	@"ET_EXEC"


//--------------------- .note.nv.tkinfo           --------------------------
	.section	.note.nv.tkinfo,"",@"SHT_NOTE"
	.sectionflags	@"SHF_NOTE_NV_TKINFO"
	.tkinfo
        /*0018*/ 	.word	0x00000002
        /*0030*/ 	.string	""
        /*0030*/ 	.string	"ptxas"
        /*0030*/ 	.string	"Cuda compilation tools, release 13.0, V13.0.88"
        /*0030*/ 	.string	"Build cuda_13.0.r13.0/compiler.36424714_0"
        /*0030*/ 	.string	"-arch sm_100 -m 64 "



//--------------------- .note.nv.cuinfo           --------------------------
	.section	.note.nv.cuinfo,"",@"SHT_NOTE"
	.sectionflags	@"SHF_NOTE_NV_CUINFO"
        /*0018*/ 	.short	0x0002
        /*001a*/ 	.short	0x0064
        /*001c*/ 	.short	0x0082
	.zero		2


//--------------------- .nv.info                  --------------------------
	.section	.nv.info,"",@"SHT_CUDA_INFO"
	.align	4


	//----- nvinfo : EIATTR_REGCOUNT
	.align		4
        /*0000*/ 	.byte	0x04, 0x2f
        /*0002*/ 	.short	(.L_1 - .L_0)
	.align		4
.L_0:
        /*0004*/ 	.word	index@(_Z12mandelKernelffffiiimPi)
        /*0008*/ 	.word	0x00000014


	//----- nvinfo : EIATTR_FRAME_SIZE
	.align		4
.L_1:
        /*000c*/ 	.byte	0x04, 0x11
        /*000e*/ 	.short	(.L_3 - .L_2)
	.align		4
.L_2:
        /*0010*/ 	.word	index@(_Z12mandelKernelffffiiimPi)
        /*0014*/ 	.word	0x00000000


	//----- nvinfo : EIATTR_MIN_STACK_SIZE
	.align		4
.L_3:
        /*0018*/ 	.byte	0x04, 0x12
        /*001a*/ 	.short	(.L_5 - .L_4)
	.align		4
.L_4:
        /*001c*/ 	.word	index@(_Z12mandelKernelffffiiimPi)
        /*0020*/ 	.word	0x00000000
.L_5:


//--------------------- .nv.compat                --------------------------
	.section	.nv.compat,"",@"SHT_CUDA_COMPAT_INFO"
	.align	4
        /*0000*/ 	.byte	0x02, 0x09, 0x00, 0x00, 0x02, 0x02, 0x01, 0x00, 0x02, 0x05, 0x05, 0x00, 0x03, 0x07, 0x01, 0x01
        /*0010*/ 	.byte	0x02, 0x03, 0x00, 0x00, 0x02, 0x06, 0x01, 0x00, 0x04, 0x0b, 0x08, 0x00, 0x01, 0x00, 0x00, 0x00
        /*0020*/ 	.byte	0x00, 0x00, 0x00, 0x00


//--------------------- .nv.info._Z12mandelKernelffffiiimPi --------------------------
	.section	.nv.info._Z12mandelKernelffffiiimPi,"",@"SHT_CUDA_INFO"
	.sectionflags	@""
	.align	4


	//----- nvinfo : EIATTR_CUDA_API_VERSION
	.align		4
        /*0000*/ 	.byte	0x04, 0x37
        /*0002*/ 	.short	(.L_7 - .L_6)
.L_6:
        /*0004*/ 	.word	0x00000082


	//----- nvinfo : EIATTR_KPARAM_INFO
	.align		4
.L_7:
        /*0008*/ 	.byte	0x04, 0x17
        /*000a*/ 	.short	(.L_9 - .L_8)
.L_8:
        /*000c*/ 	.word	0x00000000
        /*0010*/ 	.short	0x0008
        /*0012*/ 	.short	0x0028
        /*0014*/ 	.byte	0x00, 0xf5, 0x21, 0x00


	//----- nvinfo : EIATTR_KPARAM_INFO
	.align		4
.L_9:
        /*0018*/ 	.byte	0x04, 0x17
        /*001a*/ 	.short	(.L_11 - .L_10)
.L_10:
        /*001c*/ 	.word	0x00000000
        /*0020*/ 	.short	0x0007
        /*0022*/ 	.short	0x0020
        /*0024*/ 	.byte	0x00, 0xf0, 0x21, 0x00


	//----- nvinfo : EIATTR_KPARAM_INFO
	.align		4
.L_11:
        /*0028*/ 	.byte	0x04, 0x17
        /*002a*/ 	.short	(.L_13 - .L_12)
.L_12:
        /*002c*/ 	.word	0x00000000
        /*0030*/ 	.short	0x0006
        /*0032*/ 	.short	0x0018
        /*0034*/ 	.byte	0x00, 0xf0, 0x11, 0x00


	//----- nvinfo : EIATTR_KPARAM_INFO
	.align		4
.L_13:
        /*0038*/ 	.byte	0x04, 0x17
        /*003a*/ 	.short	(.L_15 - .L_14)
.L_14:
        /*003c*/ 	.word	0x00000000
        /*0040*/ 	.short	0x0005
        /*0042*/ 	.short	0x0014
        /*0044*/ 	.byte	0x00, 0xf0, 0x11, 0x00


	//----- nvinfo : EIATTR_KPARAM_INFO
	.align		4
.L_15:
        /*0048*/ 	.byte	0x04, 0x17
        /*004a*/ 	.short	(.L_17 - .L_16)
.L_16:
        /*004c*/ 	.word	0x00000000
        /*0050*/ 	.short	0x0004
        /*0052*/ 	.short	0x0010
        /*0054*/ 	.byte	0x00, 0xf0, 0x11, 0x00


	//----- nvinfo : EIATTR_KPARAM_INFO
	.align		4
.L_17:
        /*0058*/ 	.byte	0x04, 0x17
        /*005a*/ 	.short	(.L_19 - .L_18)
.L_18:
        /*005c*/ 	.word	0x00000000
        /*0060*/ 	.short	0x0003
        /*0062*/ 	.short	0x000c
        /*0064*/ 	.byte	0x00, 0xf0, 0x11, 0x00


	//----- nvinfo : EIATTR_KPARAM_INFO
	.align		4
.L_19:
        /*0068*/ 	.byte	0x04, 0x17
        /*006a*/ 	.short	(.L_21 - .L_20)
.L_20:
        /*006c*/ 	.word	0x00000000
        /*0070*/ 	.short	0x0002
        /*0072*/ 	.short	0x0008
        /*0074*/ 	.byte	0x00, 0xf0, 0x11, 0x00


	//----- nvinfo : EIATTR_KPARAM_INFO
	.align		4
.L_21:
        /*0078*/ 	.byte	0x04, 0x17
        /*007a*/ 	.short	(.L_23 - .L_22)
.L_22:
        /*007c*/ 	.word	0x00000000
        /*0080*/ 	.short	0x0001
        /*0082*/ 	.short	0x0004
        /*0084*/ 	.byte	0x00, 0xf0, 0x11, 0x00


	//----- nvinfo : EIATTR_KPARAM_INFO
	.align		4
.L_23:
        /*0088*/ 	.byte	0x04, 0x17
        /*008a*/ 	.short	(.L_25 - .L_24)
.L_24:
        /*008c*/ 	.word	0x00000000
        /*0090*/ 	.short	0x0000
        /*0092*/ 	.short	0x0000
        /*0094*/ 	.byte	0x00, 0xf0, 0x11, 0x00


	//----- nvinfo : EIATTR_SPARSE_MMA_MASK
	.align		4
.L_25:
        /*0098*/ 	.byte	0x03, 0x50
        /*009a*/ 	.short	0x0000


	//----- nvinfo : EIATTR_MAXREG_COUNT
	.align		4
        /*009c*/ 	.byte	0x03, 0x1b
        /*009e*/ 	.short	0x00ff


	//----- nvinfo : EIATTR_MERCURY_ISA_VERSION
	.align		4
        /*00a0*/ 	.byte	0x03, 0x5f
        /*00a2*/ 	.short	0x0101


	//----- nvinfo : EIATTR_VRC_CTA_INIT_COUNT
	.align		4
        /*00a4*/ 	.byte	0x02, 0x4a
	.zero		1
	.zero		1


	//----- nvinfo : EIATTR_EXIT_INSTR_OFFSETS
	.align		4
        /*00a8*/ 	.byte	0x04, 0x1c
        /*00aa*/ 	.short	(.L_27 - .L_26)


	//   ....[0]....
.L_26:
        /*00ac*/ 	.word	0x000000d0


	//   ....[1]....
        /*00b0*/ 	.word	0x00000340


	//----- nvinfo : EIATTR_CRS_STACK_SIZE
	.align		4
.L_27:
        /*00b4*/ 	.byte	0x04, 0x1e
        /*00b6*/ 	.short	(.L_29 - .L_28)
.L_28:
        /*00b8*/ 	.word	0x00000000


	//----- nvinfo : EIATTR_CBANK_PARAM_SIZE
	.align		4
.L_29:
        /*00bc*/ 	.byte	0x03, 0x19
        /*00be*/ 	.short	0x0030


	//----- nvinfo : EIATTR_PARAM_CBANK
	.align		4
        /*00c0*/ 	.byte	0x04, 0x0a
        /*00c2*/ 	.short	(.L_31 - .L_30)
	.align		4
.L_30:
        /*00c4*/ 	.word	index@(.nv.constant0._Z12mandelKernelffffiiimPi)
        /*00c8*/ 	.short	0x0380
        /*00ca*/ 	.short	0x0030


	//----- nvinfo : EIATTR_SW_WAR
	.align		4
.L_31:
        /*00cc*/ 	.byte	0x04, 0x36
        /*00ce*/ 	.short	(.L_33 - .L_32)
.L_32:
        /*00d0*/ 	.word	0x00000008
.L_33:


//--------------------- .nv.callgraph             --------------------------
	.section	.nv.callgraph,"",@"SHT_CUDA_CALLGRAPH"
	.align	4
	.sectionentsize	8
	.align		4
        /*0000*/ 	.word	0x00000000
	.align		4
        /*0004*/ 	.word	0xffffffff
	.align		4
        /*0008*/ 	.word	0x00000000
	.align		4
        /*000c*/ 	.word	0xfffffffe
	.align		4
        /*0010*/ 	.word	0x00000000
	.align		4
        /*0014*/ 	.word	0xfffffffd
	.align		4
        /*0018*/ 	.word	0x00000000
	.align		4
        /*001c*/ 	.word	0xfffffffc


//--------------------- .text._Z12mandelKernelffffiiimPi --------------------------
	.section	.text._Z12mandelKernelffffiiimPi,"ax",@progbits
	.align	128
        .global         _Z12mandelKernelffffiiimPi
        .type           _Z12mandelKernelffffiiimPi,@function
        .size           _Z12mandelKernelffffiiimPi,(.L_x_4 - _Z12mandelKernelffffiiimPi)
        .other          _Z12mandelKernelffffiiimPi,@"STO_CUDA_ENTRY STV_DEFAULT"
_Z12mandelKernelffffiiimPi:
.text._Z12mandelKernelffffiiimPi:
[----:B------:R-:W-:Y:S01]  /*0000*/  LDC R1, c[0x0][0x37c] ;  /* 0x0000df00ff017b82 */ /* 0x000fe20000000800 */
[----:B------:R-:W0:Y:S07]  /*0010*/  S2R R2, SR_TID.Y ;  /* 0x0000000000027919 */ /* 0x000e2e0000002200 */
[----:B------:R-:W1:Y:S01]  /*0020*/  LDC R7, c[0x0][0x360] ;  /* 0x0000d800ff077b82 */ /* 0x000e620000000800 */
[----:B------:R-:W2:Y:S01]  /*0030*/  LDCU UR6, c[0x0][0x398] ;  /* 0x00007300ff0677ac */ /* 0x000ea20008000800 */
[----:B------:R-:W1:Y:S01]  /*0040*/  S2R R0, SR_TID.X ;  /* 0x0000000000007919 */ /* 0x000e620000002100 */
[----:B------:R-:W3:Y:S05]  /*0050*/  LDCU UR7, c[0x0][0x394] ;  /* 0x00007280ff0777ac */ /* 0x000eea0008000800 */
[----:B------:R-:W0:Y:S08]  /*0060*/  S2UR UR5, SR_CTAID.Y ;  /* 0x00000000000579c3 */ /* 0x000e300000002600 */
[----:B------:R-:W0:Y:S08]  /*0070*/  LDC R5, c[0x0][0x364] ;  /* 0x0000d900ff057b82 */ /* 0x000e300000000800 */
[----:B------:R-:W1:Y:S01]  /*0080*/  S2UR UR4, SR_CTAID.X ;  /* 0x00000000000479c3 */ /* 0x000e620000002500 */
[----:B0-----:R-:W-:-:S05]  /*0090*/  IMAD R5, R5, UR5, R2 ;  /* 0x0000000505057c24 */ /* 0x001fca000f8e0202 */
[----:B--2---:R-:W-:Y:S01]  /*00a0*/  ISETP.GE.AND P0, PT, R5, UR6, PT ;  /* 0x0000000605007c0c */ /* 0x004fe2000bf06270 */
[----:B-1----:R-:W-:-:S05]  /*00b0*/  IMAD R7, R7, UR4, R0 ;  /* 0x0000000407077c24 */ /* 0x002fca000f8e0200 */
[----:B---3--:R-:W-:-:S13]  /*00c0*/  ISETP.GE.OR P0, PT, R7, UR7, P0 ;  /* 0x0000000707007c0c */ /* 0x008fda0008706670 */
[----:B------:R-:W-:Y:S05]  /*00d0*/  @P0 EXIT ;  /* 0x000000000000094d */ /* 0x000fea0003800000 */
[----:B------:R-:W0:Y:S01]  /*00e0*/  LDCU UR8, c[0x0][0x390] ;  /* 0x00007200ff0877ac */ /* 0x000e220008000800 */
[----:B------:R-:W1:Y:S01]  /*00f0*/  LDC.64 R2, c[0x0][0x3a8] ;  /* 0x0000ea00ff027b82 */ /* 0x000e620000000a00 */
[----:B------:R-:W-:Y:S01]  /*0100*/  I2FP.F32.U32 R0, R5 ;  /* 0x0000000500007245 */ /* 0x000fe20000201000 */
[----:B------:R-:W1:Y:S01]  /*0110*/  LDCU.64 UR6, c[0x0][0x3a0] ;  /* 0x00007400ff0677ac */ /* 0x000e620008000a00 */
[----:B------:R-:W-:Y:S01]  /*0120*/  I2FP.F32.S32 R9, R7 ;  /* 0x0000000700097245 */ /* 0x000fe20000201400 */
[----:B------:R-:W2:Y:S04]  /*0130*/  LDCU.64 UR4, c[0x0][0x358] ;  /* 0x00006b00ff0477ac */ /* 0x000ea80008000a00 */
[----:B------:R-:W3:Y:S08]  /*0140*/  LDC.64 R12, c[0x0][0x380] ;  /* 0x0000e000ff0c7b82 */ /* 0x000ef00000000a00 */
[----:B------:R-:W3:Y:S01]  /*0150*/  LDC.64 R10, c[0x0][0x388] ;  /* 0x0000e200ff0a7b82 */ /* 0x000ee20000000a00 */
[----:B0-----:R-:W-:Y:S01]  /*0160*/  UISETP.GE.AND UP0, UPT, UR8, 0x1, UPT ;  /* 0x000000010800788c */ /* 0x001fe2000bf06270 */
[----:B-1----:R-:W-:-:S04]  /*0170*/  IMAD.WIDE.U32 R2, R5, UR6, R2 ;  /* 0x0000000605027c25 */ /* 0x002fc8000f8e0002 */
[----:B------:R-:W-:Y:S02]  /*0180*/  IMAD R5, R5, UR7, R3 ;  /* 0x0000000705057c24 */ /* 0x000fe4000f8e0203 */
[----:B---3--:R-:W-:Y:S01]  /*0190*/  FFMA R0, R0, R11, R13 ;  /* 0x0000000b00007223 */ /* 0x008fe2000000000d */
[----:B------:R-:W-:Y:S02]  /*01a0*/  HFMA2 R11, -RZ, RZ, 0, 0 ;  /* 0x00000000ff0b7431 */ /* 0x000fe400000001ff */
[----:B------:R-:W-:Y:S01]  /*01b0*/  FFMA R9, R9, R10, R12 ;  /* 0x0000000a09097223 */ /* 0x000fe2000000000c */
[----:B--2---:R-:W-:Y:S06]  /*01c0*/  BRA.U !UP0, `(.L_x_0) ;  /* 0x0000000108507547 */ /* 0x004fec000b800000 */
[----:B------:R-:W-:Y:S01]  /*01d0*/  BSSY.RECONVERGENT B0, `(.L_x_0) ;  /* 0x0000013000007945 */ /* 0x000fe20003800200 */
[----:B------:R-:W-:Y:S01]  /*01e0*/  MOV R11, RZ ;  /* 0x000000ff000b7202 */ /* 0x000fe20000000f00 */
[----:B------:R-:W0:Y:S01]  /*01f0*/  LDCU UR6, c[0x0][0x390] ;  /* 0x00007200ff0677ac */ /* 0x000e220008000800 */
[----:B------:R-:W-:Y:S02]  /*0200*/  MOV R13, R0 ;  /* 0x00000000000d7202 */ /* 0x000fe40000000f00 */
[----:B------:R-:W-:Y:S01]  /*0210*/  MOV R6, R9 ;  /* 0x0000000900067202 */ /* 0x000fe20000000f00 */
[----:B------:R-:W1:Y:S06]  /*0220*/  LDCU UR7, c[0x0][0x390] ;  /* 0x00007200ff0777ac */ /* 0x000e6c0008000800 */
.L_x_2:
[----:B------:R-:W-:Y:S01]  /*0230*/  FMUL R8, R6, R6 ;  /* 0x0000000606087220 */ /* 0x000fe20000400000 */
[----:B------:R-:W-:-:S04]  /*0240*/  FMUL R17, R13, R13 ;  /* 0x0000000d0d117220 */ /* 0x000fc80000400000 */
[----:B------:R-:W-:-:S05]  /*0250*/  FADD R10, R8, R17 ;  /* 0x00000011080a7221 */ /* 0x000fca0000000000 */
[----:B------:R-:W-:-:S13]  /*0260*/  FSETP.GT.AND P0, PT, R10, 4, PT ;  /* 0x408000000a00780b */ /* 0x000fda0003f04000 */
[----:B------:R-:W-:Y:S05]  /*0270*/  @P0 BRA `(.L_x_1) ;  /* 0x0000000000200947 */ /* 0x000fea0003800000 */
[----:B------:R-:W-:Y:S01]  /*0280*/  IADD3 R11, PT, PT, R11, 0x1, RZ ;  /* 0x000000010b0b7810 */ /* 0x000fe20007ffe0ff */
[----:B------:R-:W-:Y:S01]  /*0290*/  FADD R15, R6, R6 ;  /* 0x00000006060f7221 */ /* 0x000fe20000000000 */
[----:B------:R-:W-:Y:S02]  /*02a0*/  FADD R6, R8, -R17 ;  /* 0x8000001108067221 */ /* 0x000fe40000000000 */
[----:B-1----:R-:W-:Y:S01]  /*02b0*/  ISETP.NE.AND P0, PT, R11, UR7, PT ;  /* 0x000000070b007c0c */ /* 0x002fe2000bf05270 */
[----:B------:R-:W-:Y:S01]  /*02c0*/  FFMA R13, R15, R13, R0 ;  /* 0x0000000d0f0d7223 */ /* 0x000fe20000000000 */
[----:B------:R-:W-:-:S11]  /*02d0*/  FADD R6, R9, R6 ;  /* 0x0000000609067221 */ /* 0x000fd60000000000 */
[----:B------:R-:W-:Y:S05]  /*02e0*/  @P0 BRA `(.L_x_2) ;  /* 0xfffffffc00d00947 */ /* 0x000fea000383ffff */
[----:B0-----:R-:W-:-:S07]  /*02f0*/  MOV R11, UR6 ;  /* 0x00000006000b7c02 */ /* 0x001fce0008000f00 */
.L_x_1:
[----:B01----:R-:W-:Y:S05]  /*0300*/  BSYNC.RECONVERGENT B0 ;  /* 0x0000000000007941 */ /* 0x003fea0003800200 */
.L_x_0:
[----:B------:R-:W-:-:S05]  /*0310*/  MOV R4, R2 ;  /* 0x0000000200047202 */ /* 0x000fca0000000f00 */
[----:B------:R-:W-:-:S05]  /*0320*/  IMAD.WIDE R2, R7, 0x4, R4 ;  /* 0x0000000407027825 */ /* 0x000fca00078e0204 */
[----:B------:R-:W-:Y:S01]  /*0330*/  STG.E desc[UR4][R2.64], R11 ;  /* 0x0000000b02007986 */ /* 0x000fe2000c101904 */
[----:B------:R-:W-:Y:S05]  /*0340*/  EXIT ;  /* 0x000000000000794d */ /* 0x000fea0003800000 */
.L_x_3:
[----:B------:R-:W-:-:S00]  /*0350*/  BRA `(.L_x_3) ;  /* 0xfffffffc00fc7947 */ /* 0x000fc0000383ffff */
[----:B------:R-:W-:-:S00]  /*0360*/  NOP ;  /* 0x0000000000007918 */ /* 0x000fc00000000000 */
        /* <DEDUP_REMOVED lines=9> */
.L_x_4:


//--------------------- .nv.shared.reserved.0     --------------------------
	.section	.nv.shared.reserved.0,"aw",@nobits
	.weak		__nv_reservedSMEM_offset_0_alias
	.size		__nv_reservedSMEM_offset_0_alias, 0, 64
	.other		__nv_reservedSMEM_offset_0_alias,@"STO_CUDA_RESERVED_SHARED STV_DEFAULT"
__nv_reservedSMEM_offset_0_alias:
	.zero		0
	.zero		64


//--------------------- .nv.constant0._Z12mandelKernelffffiiimPi --------------------------
	.section	.nv.constant0._Z12mandelKernelffffiiimPi,"a",@progbits
	.sectionflags	@""
	.align	4
.nv.constant0._Z12mandelKernelffffiiimPi:
	.zero		944


//--------------------- SYMBOLS --------------------------

	.type		.nv.reservedSmem.offset0,@object
	.size		.nv.reservedSmem.offset0,0x4
